//
// Generated by NVIDIA NVVM Compiler
//
// Compiler Build ID: CL-36424714
// Cuda compilation tools, release 13.0, V13.0.88
// Based on NVVM 20.0.0
//

.version 9.0
.target sm_100
.address_size 64

	// .globl	_Z11DoubleOnGPUPfS_
.extern .func  (.param .b32 func_retval0) vprintf
(
	.param .b64 vprintf_param_0,
	.param .b64 vprintf_param_1
)
;
.global .align 1 .b8 $str[42] = {77, 121, 32, 116, 97, 114, 103, 101, 116, 32, 105, 115, 32, 100, 95, 100, 97, 116, 97, 91, 37, 100, 93, 32, 58, 32, 37, 102, 32, 42, 32, 50, 46, 48, 32, 61, 32, 37, 102, 46, 10};

.visible .entry _Z11DoubleOnGPUPfS_(
	.param .u64 .ptr .align 1 _Z11DoubleOnGPUPfS__param_0,
	.param .u64 .ptr .align 1 _Z11DoubleOnGPUPfS__param_1
)
{
	.local .align 8 .b8 	__local_depot0[24];
	.reg .b64 	%SP;
	.reg .b64 	%SPL;
	.reg .b32 	%r<7>;
	.reg .b32 	%f<4>;
	.reg .b64 	%rd<12>;
	.reg .b64 	%fd<3>;

	mov.u64 	%SPL, __local_depot0;
	cvta.local.u64 	%SP, %SPL;
	ld.param.u64 	%rd1, [_Z11DoubleOnGPUPfS__param_0];
	ld.param.u64 	%rd2, [_Z11DoubleOnGPUPfS__param_1];
	cvta.to.global.u64 	%rd3, %rd2;
	cvta.to.global.u64 	%rd4, %rd1;
	add.u64 	%rd5, %SP, 0;
	add.u64 	%rd6, %SPL, 0;
	mov.u32 	%r1, %ntid.x;
	mov.u32 	%r2, %ctaid.x;
	mov.u32 	%r3, %tid.x;
	mad.lo.s32 	%r4, %r1, %r2, %r3;
	mul.wide.s32 	%rd7, %r4, 4;
	add.s64 	%rd8, %rd4, %rd7;
	ld.global.f32 	%f1, [%rd8];
	add.f32 	%f2, %f1, %f1;
	add.s64 	%rd9, %rd3, %rd7;
	st.global.f32 	[%rd9], %f2;
	ld.global.f32 	%f3, [%rd8];
	cvt.f64.f32 	%fd1, %f3;
	cvt.f64.f32 	%fd2, %f2;
	st.local.u32 	[%rd6], %r4;
	st.local.f64 	[%rd6+8], %fd1;
	st.local.f64 	[%rd6+16], %fd2;
	mov.u64 	%rd10, $str;
	cvta.global.u64 	%rd11, %rd10;
	{ // callseq 0, 0
	.param .b64 param0;
	st.param.b64 	[param0], %rd11;
	.param .b64 param1;
	st.param.b64 	[param1], %rd5;
	.param .b32 retval0;
	call.uni (retval0), 
	vprintf, 
	(
	param0, 
	param1
	);
	ld.param.b32 	%r5, [retval0];
	} // callseq 0
	ret;

}


// ===== COMPILED SASS (sm_100) =====

	.target	sm_100

	.elftype	@"ET_EXEC"


//--------------------- .note.nv.tkinfo           --------------------------
	.section	.note.nv.tkinfo,"",@"SHT_NOTE"
	.sectionflags	@"SHF_NOTE_NV_TKINFO"
	.tkinfo
        /*0018*/ 	.word	0x00000002
        /*0030*/ 	.string	""
        /*0030*/ 	.string	"ptxas"
        /*0030*/ 	.string	"Cuda compilation tools, release 13.0, V13.0.88"
        /*0030*/ 	.string	"Build cuda_13.0.r13.0/compiler.36424714_0"
        /*0030*/ 	.string	"-arch sm_100 -m 64 "



//--------------------- .note.nv.cuinfo           --------------------------
	.section	.note.nv.cuinfo,"",@"SHT_NOTE"
	.sectionflags	@"SHF_NOTE_NV_CUINFO"
        /*0018*/ 	.short	0x0002
        /*001a*/ 	.short	0x0064
        /*001c*/ 	.short	0x0082
	.zero		2


//--------------------- .nv.info                  --------------------------
	.section	.nv.info,"",@"SHT_CUDA_INFO"
	.align	4


	//----- nvinfo : EIATTR_REGCOUNT
	.align		4
        /*0000*/ 	.byte	0x04, 0x2f
        /*0002*/ 	.short	(.L_2 - .L_1)
	.align		4
.L_1:
        /*0004*/ 	.word	index@(_Z11DoubleOnGPUPfS_)
        /*0008*/ 	.word	0x00000018


	//----- nvinfo : EIATTR_FRAME_SIZE
	.align		4
.L_2:
        /*000c*/ 	.byte	0x04, 0x11
        /*000e*/ 	.short	(.L_4 - .L_3)
	.align		4
.L_3:
        /*0010*/ 	.word	index@(_Z11DoubleOnGPUPfS_)
        /*0014*/ 	.word	0x00000018


	//----- nvinfo : EIATTR_MIN_STACK_SIZE
	.align		4
.L_4:
        /*0018*/ 	.byte	0x04, 0x12
        /*001a*/ 	.short	(.L_6 - .L_5)
	.align		4
.L_5:
        /*001c*/ 	.word	index@(_Z11DoubleOnGPUPfS_)
        /*0020*/ 	.word	0x00000018
.L_6:


//--------------------- .nv.compat                --------------------------
	.section	.nv.compat,"",@"SHT_CUDA_COMPAT_INFO"
	.align	4
        /*0000*/ 	.byte	0x02, 0x09, 0x00, 0x00, 0x02, 0x02, 0x01, 0x00, 0x02, 0x05, 0x05, 0x00, 0x03, 0x07, 0x01, 0x01
        /*0010*/ 	.byte	0x02, 0x03, 0x00, 0x00, 0x02, 0x06, 0x01, 0x00, 0x04, 0x0b, 0x08, 0x00, 0x09, 0x00, 0x00, 0x00
        /*0020*/ 	.byte	0x00, 0x00, 0x00, 0x00


//--------------------- .nv.info._Z11DoubleOnGPUPfS_ --------------------------
	.section	.nv.info._Z11DoubleOnGPUPfS_,"",@"SHT_CUDA_INFO"
	.sectionflags	@""
	.align	4


	//----- nvinfo : EIATTR_CUDA_API_VERSION
	.align		4
        /*0000*/ 	.byte	0x04, 0x37
        /*0002*/ 	.short	(.L_8 - .L_7)
.L_7:
        /*0004*/ 	.word	0x00000082


	//----- nvinfo : EIATTR_KPARAM_INFO
	.align		4
.L_8:
        /*0008*/ 	.byte	0x04, 0x17
        /*000a*/ 	.short	(.L_10 - .L_9)
.L_9:
        /*000c*/ 	.word	0x00000000
        /*0010*/ 	.short	0x0001
        /*0012*/ 	.short	0x0008
        /*0014*/ 	.byte	0x00, 0xf5, 0x21, 0x00


	//----- nvinfo : EIATTR_KPARAM_INFO
	.align		4
.L_10:
        /*0018*/ 	.byte	0x04, 0x17
        /*001a*/ 	.short	(.L_12 - .L_11)
.L_11:
        /*001c*/ 	.word	0x00000000
        /*0020*/ 	.short	0x0000
        /*0022*/ 	.short	0x0000
        /*0024*/ 	.byte	0x00, 0xf5, 0x21, 0x00


	//----- nvinfo : EIATTR_SPARSE_MMA_MASK
	.align		4
.L_12:
        /*0028*/ 	.byte	0x03, 0x50
        /*002a*/ 	.short	0x0000


	//----- nvinfo : EIATTR_MAXREG_COUNT
	.align		4
        /*002c*/ 	.byte	0x03, 0x1b
        /*002e*/ 	.short	0x00ff


	//----- nvinfo : EIATTR_EXTERNS
	.align		4
        /*0030*/ 	.byte	0x04, 0x0f
        /*0032*/ 	.short	(.L_14 - .L_13)


	//   ....[0]....
	.align		4
.L_13:
        /*0034*/ 	.word	index@(vprintf)


	//----- nvinfo : EIATTR_MERCURY_ISA_VERSION
	.align		4
.L_14:
        /*0038*/ 	.byte	0x03, 0x5f
        /*003a*/ 	.short	0x0101


	//----- nvinfo : EIATTR_VRC_CTA_INIT_COUNT
	.align		4
        /*003c*/ 	.byte	0x02, 0x4a
	.zero		1
	.zero		1


	//----- nvinfo : EIATTR_SYSCALL_OFFSETS
	.align		4
        /*0040*/ 	.byte	0x04, 0x46
        /*0042*/ 	.short	(.L_16 - .L_15)


	//   ....[0]....
.L_15:
        /*0044*/ 	.word	0x000001e0


	//----- nvinfo : EIATTR_EXIT_INSTR_OFFSETS
	.align		4
.L_16:
        /*0048*/ 	.byte	0x04, 0x1c
        /*004a*/ 	.short	(.L_18 - .L_17)


	//   ....[0]....
.L_17:
        /*004c*/ 	.word	0x000001f0


	//----- nvinfo : EIATTR_CBANK_PARAM_SIZE
	.align		4
.L_18:
        /*0050*/ 	.byte	0x03, 0x19
        /*0052*/ 	.short	0x0010


	//----- nvinfo : EIATTR_PARAM_CBANK
	.align		4
        /*0054*/ 	.byte	0x04, 0x0a
        /*0056*/ 	.short	(.L_20 - .L_19)
	.align		4
.L_19:
        /*0058*/ 	.word	index@(.nv.constant0._Z11DoubleOnGPUPfS_)
        /*005c*/ 	.short	0x0380
        /*005e*/ 	.short	0x0010


	//----- nvinfo : EIATTR_SW_WAR
	.align		4
.L_20:
        /*0060*/ 	.byte	0x04, 0x36
        /*0062*/ 	.short	(.L_22 - .L_21)
.L_21:
        /*0064*/ 	.word	0x00000008
.L_22:


//--------------------- .nv.callgraph             --------------------------
	.section	.nv.callgraph,"",@"SHT_CUDA_CALLGRAPH"
	.align	4
	.sectionentsize	8
	.align		4
        /*0000*/ 	.word	0x00000000
	.align		4
        /*0004*/ 	.word	0xffffffff
	.align		4
        /*0008*/ 	.word	index@(_Z11DoubleOnGPUPfS_)
	.align		4
        /*000c*/ 	.word	index@(vprintf)
	.align		4
        /*0010*/ 	.word	0x00000000
	.align		4
        /*0014*/ 	.word	0xfffffffe
	.align		4
        /*0018*/ 	.word	0x00000000
	.align		4
        /*001c*/ 	.word	0xfffffffd
	.align		4
        /*0020*/ 	.word	0x00000000
	.align		4
        /*0024*/ 	.word	0xfffffffc


//--------------------- .nv.constant4             --------------------------
	.section	.nv.constant4,"a",@progbits
	.align	8
	.align		8
.nv.constant4:
        /*0000*/ 	.dword	vprintf
	.align		8
        /*0008*/ 	.dword	$str


//--------------------- .text._Z11DoubleOnGPUPfS_ --------------------------
	.section	.text._Z11DoubleOnGPUPfS_,"ax",@progbits
	.align	128
        .global         _Z11DoubleOnGPUPfS_
        .type           _Z11DoubleOnGPUPfS_,@function
        .size           _Z11DoubleOnGPUPfS_,(.L_x_2 - _Z11DoubleOnGPUPfS_)
        .other          _Z11DoubleOnGPUPfS_,@"STO_CUDA_ENTRY STV_DEFAULT"
_Z11DoubleOnGPUPfS_:
.text._Z11DoubleOnGPUPfS_:
[----:B------:R-:W0:Y:S01]  /*0000*/  LDC R1, c[0x0][0x37c] ;  /* 0x0000df00ff017b82 */ /* 0x000e220000000800 */
[----:B------:R-:W1:Y:S07]  /*0010*/  S2R R0, SR_CTAID.X ;  /* 0x0000000000007919 */ /* 0x000e6e0000002500 */
[----:B------:R-:W2:Y:S01]  /*0020*/  LDC.64 R2, c[0x0][0x380] ;  /* 0x0000e000ff027b82 */ /* 0x000ea20000000a00 */
[----:B------:R-:W3:Y:S01]  /*0030*/  LDCU UR6, c[0x0][0x2fc] ;  /* 0x00005f80ff0677ac */ /* 0x000ee20008000800 */
[----:B0-----:R-:W-:Y:S01]  /*0040*/  IADD3 R1, PT, PT, R1, -0x18, RZ ;  /* 0xffffffe801017810 */ /* 0x001fe20007ffe0ff */
[----:B------:R-:W1:Y:S01]  /*0050*/  S2R R5, SR_TID.X ;  /* 0x0000000000057919 */ /* 0x000e620000002100 */
[----:B------:R-:W1:Y:S04]  /*0060*/  LDCU UR7, c[0x0][0x360] ;  /* 0x00006c00ff0777ac */ /* 0x000e680008000800 */
[----:B------:R-:W0:Y:S01]  /*0070*/  LDC.64 R14, c[0x0][0x388] ;  /* 0x0000e200ff0e7b82 */ /* 0x000e220000000a00 */
[----:B------:R-:W4:Y:S01]  /*0080*/  LDCU.64 UR4, c[0x0][0x358] ;  /* 0x00006b00ff0477ac */ /* 0x000f220008000a00 */
[----:B------:R-:W-:Y:S01]  /*0090*/  MOV R12, 0x0 ;  /* 0x00000000000c7802 */ /* 0x000fe20000000f00 */
[----:B------:R-:W5:Y:S01]  /*00a0*/  LDCU.64 UR8, c[0x4][0x8] ;  /* 0x01000100ff0877ac */ /* 0x000f620008000a00 */
[----:B-1----:R-:W-:-:S04]  /*00b0*/  IMAD R0, R0, UR7, R5 ;  /* 0x0000000700007c24 */ /* 0x002fc8000f8e0205 */
[----:B--2---:R-:W-:-:S05]  /*00c0*/  IMAD.WIDE R2, R0, 0x4, R2 ;  /* 0x0000000400027825 */ /* 0x004fca00078e0202 */
[----:B----4-:R-:W2:Y:S01]  /*00d0*/  LDG.E R5, desc[UR4][R2.64] ;  /* 0x0000000402057981 */ /* 0x010ea2000c1e1900 */
[----:B0-----:R-:W-:-:S04]  /*00e0*/  IMAD.WIDE R14, R0, 0x4, R14 ;  /* 0x00000004000e7825 */ /* 0x001fc800078e020e */
[----:B--2---:R-:W-:-:S05]  /*00f0*/  FADD R5, R5, R5 ;  /* 0x0000000505057221 */ /* 0x004fca0000000000 */
[----:B------:R0:W-:Y:S04]  /*0100*/  STG.E desc[UR4][R14.64], R5 ;  /* 0x000000050e007986 */ /* 0x0001e8000c101904 */
[----:B------:R-:W2:Y:S01]  /*0110*/  LDG.E R7, desc[UR4][R2.64] ;  /* 0x0000000402077981 */ /* 0x000ea2000c1e1900 */
[----:B------:R0:W1:Y:S01]  /*0120*/  F2F.F64.F32 R10, R5 ;  /* 0x00000005000a7310 */ /* 0x0000620000201800 */
[----:B------:R-:W4:Y:S01]  /*0130*/  LDCU UR4, c[0x0][0x2f8] ;  /* 0x00005f00ff0477ac */ /* 0x000f220008000800 */
[----:B------:R-:W2:Y:S01]  /*0140*/  LDC.64 R12, c[0x4][R12] ;  /* 0x010000000c0c7b82 */ /* 0x000ea20000000a00 */
[----:B------:R1:W-:Y:S01]  /*0150*/  STL [R1], R0 ;  /* 0x0000000001007387 */ /* 0x0003e20000100800 */
[----:B-----5:R-:W-:Y:S02]  /*0160*/  MOV R4, UR8 ;  /* 0x0000000800047c02 */ /* 0x020fe40008000f00 */
[----:B0-----:R-:W-:Y:S01]  /*0170*/  MOV R5, UR9 ;  /* 0x0000000900057c02 */ /* 0x001fe20008000f00 */
[----:B-1----:R0:W-:Y:S01]  /*0180*/  STL.64 [R1+0x10], R10 ;  /* 0x0000100a01007387 */ /* 0x0021e20000100a00 */
[----:B----4-:R-:W-:Y:S01]  /*0190*/  IADD3 R6, P0, PT, R1, UR4, RZ ;  /* 0x0000000401067c10 */ /* 0x010fe2000ff1e0ff */
[----:B--2---:R3:W1:Y:S03]  /*01a0*/  F2F.F64.F32 R8, R7 ;  /* 0x0000000700087310 */ /* 0x0046660000201800 */
[----:B---3--:R-:W-:Y:S01]  /*01b0*/  IADD3.X R7, PT, PT, RZ, UR6, RZ, P0, !PT ;  /* 0x00000006ff077c10 */ /* 0x008fe200087fe4ff */
[----:B-1----:R0:W-:Y:S08]  /*01c0*/  STL.64 [R1+0x8], R8 ;  /* 0x0000080801007387 */ /* 0x0021f00000100a00 */
[----:B------:R-:W-:-:S07]  /*01d0*/  LEPC R20, `(.L_x_0) ;  /* 0x000000001014794e */ /* 0x000fce0000000000 */
[----:B0-----:R-:W-:Y:S05]  /*01e0*/  CALL.ABS.NOINC R12 ;  /* 0x000000000c007343 */ /* 0x001fea0003c00000 */
.L_x_0:
[----:B------:R-:W-:Y:S05]  /*01f0*/  EXIT ;  /* 0x000000000000794d */ /* 0x000fea0003800000 */
.L_x_1:
[----:B------:R-:W-:-:S00]  /*0200*/  BRA `(.L_x_1) ;  /* 0xfffffffc00fc7947 */ /* 0x000fc0000383ffff */
[----:B------:R-:W-:-:S00]  /*0210*/  NOP ;  /* 0x0000000000007918 */ /* 0x000fc00000000000 */
        /* <DEDUP_REMOVED lines=14> */
.L_x_2:


//--------------------- .nv.global.init           --------------------------
	.section	.nv.global.init,"aw",@progbits
.nv.global.init:
	.type		$str,@object
	.size		$str,(.L_0 - $str)
$str:
        /*0000*/ 	.byte	0x4d, 0x79, 0x20, 0x74, 0x61, 0x72, 0x67, 0x65, 0x74, 0x20, 0x69, 0x73, 0x20, 0x64, 0x5f, 0x64
        /*0010*/ 	.byte	0x61, 0x74, 0x61, 0x5b, 0x25, 0x64, 0x5d, 0x20, 0x3a, 0x20, 0x25, 0x66, 0x20, 0x2a, 0x20, 0x32
        /*0020*/ 	.byte	0x2e, 0x30, 0x20, 0x3d, 0x20, 0x25, 0x66, 0x2e, 0x0a, 0x00
.L_0:


//--------------------- .nv.shared.reserved.0     --------------------------
	.section	.nv.shared.reserved.0,"aw",@nobits
	.weak		__nv_reservedSMEM_offset_0_alias
	.size		__nv_reservedSMEM_offset_0_alias, 0, 64
	.other		__nv_reservedSMEM_offset_0_alias,@"STO_CUDA_RESERVED_SHARED STV_DEFAULT"
__nv_reservedSMEM_offset_0_alias:
	.zero		0
	.zero		64


//--------------------- .nv.constant0._Z11DoubleOnGPUPfS_ --------------------------
	.section	.nv.constant0._Z11DoubleOnGPUPfS_,"a",@progbits
	.sectionflags	@""
	.align	4
.nv.constant0._Z11DoubleOnGPUPfS_:
	.zero		912


//--------------------- SYMBOLS --------------------------

	.type		.nv.reservedSmem.offset0,@object
	.size		.nv.reservedSmem.offset0,0x4
	.type		vprintf,@function
